	.headerflags	@"EF_CUDA_TEXMODE_UNIFIED EF_CUDA_64BIT_ADDRESS EF_CUDA_ACCELERATORS EF_CUDA_SM90 EF_CUDA_VIRTUAL_SM(EF_CUDA_SM90)"
	.elftype	@"ET_EXEC"


//--------------------- .nv.info                  --------------------------
	.section	.nv.info,"",@"SHT_CUDA_INFO"
	.align	4


	//----- nvinfo : EIATTR_REGCOUNT
	.align		4
        /*0000*/ 	.byte	0x04, 0x2f
        /*0002*/ 	.short	(.L_3 - .L_2)
	.align		4
.L_2:
        /*0004*/ 	.word	index@(triton_poi_fused__native_batch_norm_legit_no_training_add_relu_16)
        /*0008*/ 	.word	0x00000026


	//----- nvinfo : EIATTR_MIN_STACK_SIZE
	.align		4
.L_3:
        /*000c*/ 	.byte	0x04, 0x12
        /*000e*/ 	.short	(.L_5 - .L_4)
	.align		4
.L_4:
        /*0010*/ 	.word	index@(triton_poi_fused__native_batch_norm_legit_no_training_add_relu_16)
        /*0014*/ 	.word	0x00000000


	//----- nvinfo : EIATTR_FRAME_SIZE
	.align		4
.L_5:
        /*0018*/ 	.byte	0x04, 0x11
        /*001a*/ 	.short	(.L_7 - .L_6)
	.align		4
.L_6:
        /*001c*/ 	.word	index@(triton_poi_fused__native_batch_norm_legit_no_training_add_relu_16)
        /*0020*/ 	.word	0x00000000


	//----- nvinfo : EIATTR_MIN_STACK_SIZE
	.align		4
.L_7:
        /*0024*/ 	.byte	0x04, 0x12
        /*0026*/ 	.short	(.L_9 - .L_8)
	.align		4
.L_8:
        /*0028*/ 	.word	index@(triton_poi_fused__native_batch_norm_legit_no_training_add_relu_16)
        /*002c*/ 	.word	0x00000000
.L_9:


//--------------------- .nv.info.triton_poi_fused__native_batch_norm_legit_no_training_add_relu_16 --------------------------
	.section	.nv.info.triton_poi_fused__native_batch_norm_legit_no_training_add_relu_16,"",@"SHT_CUDA_INFO"
	.sectionflags	@""
	.align	4


	//----- nvinfo : EIATTR_CUDA_API_VERSION
	.align		4
        /*0000*/ 	.byte	0x04, 0x37
        /*0002*/ 	.short	(.L_11 - .L_10)
.L_10:
        /*0004*/ 	.word	0x0000007c


	//----- nvinfo : EIATTR_KPARAM_INFO
	.align		4
.L_11:
        /*0008*/ 	.byte	0x04, 0x17
        /*000a*/ 	.short	(.L_13 - .L_12)
.L_12:
        /*000c*/ 	.word	0x00000000
        /*0010*/ 	.short	0x0008
        /*0012*/ 	.short	0x003c
        /*0014*/ 	.byte	0x00, 0xf0, 0x11, 0x00


	//----- nvinfo : EIATTR_KPARAM_INFO
	.align		4
.L_13:
        /*0018*/ 	.byte	0x04, 0x17
        /*001a*/ 	.short	(.L_15 - .L_14)
.L_14:
        /*001c*/ 	.word	0x00000000
        /*0020*/ 	.short	0x0007
        /*0022*/ 	.short	0x0038
        /*0024*/ 	.byte	0x00, 0xf0, 0x11, 0x00


	//----- nvinfo : EIATTR_KPARAM_INFO
	.align		4
.L_15:
        /*0028*/ 	.byte	0x04, 0x17
        /*002a*/ 	.short	(.L_17 - .L_16)
.L_16:
        /*002c*/ 	.word	0x00000000
        /*0030*/ 	.short	0x0006
        /*0032*/ 	.short	0x0030
        /*0034*/ 	.byte	0x00, 0xf4, 0x21, 0x00


	//----- nvinfo : EIATTR_KPARAM_INFO
	.align		4
.L_17:
        /*0038*/ 	.byte	0x04, 0x17
        /*003a*/ 	.short	(.L_19 - .L_18)
.L_18:
        /*003c*/ 	.word	0x00000000
        /*0040*/ 	.short	0x0005
        /*0042*/ 	.short	0x0028
        /*0044*/ 	.byte	0x00, 0xf4, 0x21, 0x00


	//----- nvinfo : EIATTR_KPARAM_INFO
	.align		4
.L_19:
        /*0048*/ 	.byte	0x04, 0x17
        /*004a*/ 	.short	(.L_21 - .L_20)
.L_20:
        /*004c*/ 	.word	0x00000000
        /*0050*/ 	.short	0x0004
        /*0052*/ 	.short	0x0020
        /*0054*/ 	.byte	0x00, 0xf4, 0x21, 0x00


	//----- nvinfo : EIATTR_KPARAM_INFO
	.align		4
.L_21:
        /*0058*/ 	.byte	0x04, 0x17
        /*005a*/ 	.short	(.L_23 - .L_22)
.L_22:
        /*005c*/ 	.word	0x00000000
        /*0060*/ 	.short	0x0003
        /*0062*/ 	.short	0x0018
        /*0064*/ 	.byte	0x00, 0xf4, 0x21, 0x00


	//----- nvinfo : EIATTR_KPARAM_INFO
	.align		4
.L_23:
        /*0068*/ 	.byte	0x04, 0x17
        /*006a*/ 	.short	(.L_25 - .L_24)
.L_24:
        /*006c*/ 	.word	0x00000000
        /*0070*/ 	.short	0x0002
        /*0072*/ 	.short	0x0010
        /*0074*/ 	.byte	0x00, 0xf4, 0x21, 0x00


	//----- nvinfo : EIATTR_KPARAM_INFO
	.align		4
.L_25:
        /*0078*/ 	.byte	0x04, 0x17
        /*007a*/ 	.short	(.L_27 - .L_26)
.L_26:
        /*007c*/ 	.word	0x00000000
        /*0080*/ 	.short	0x0001
        /*0082*/ 	.short	0x0008
        /*0084*/ 	.byte	0x00, 0xf4, 0x21, 0x00


	//----- nvinfo : EIATTR_KPARAM_INFO
	.align		4
.L_27:
        /*0088*/ 	.byte	0x04, 0x17
        /*008a*/ 	.short	(.L_29 - .L_28)
.L_28:
        /*008c*/ 	.word	0x00000000
        /*0090*/ 	.short	0x0000
        /*0092*/ 	.short	0x0000
        /*0094*/ 	.byte	0x00, 0xf4, 0x21, 0x00


	//----- nvinfo : EIATTR_SPARSE_MMA_MASK
	.align		4
.L_29:
        /*0098*/ 	.byte	0x03, 0x50
        /*009a*/ 	.short	0x0000


	//----- nvinfo : EIATTR_MAXREG_COUNT
	.align		4
        /*009c*/ 	.byte	0x03, 0x1b
        /*009e*/ 	.short	0x00ff


	//----- nvinfo : EIATTR_EXIT_INSTR_OFFSETS
	.align		4
        /*00a0*/ 	.byte	0x04, 0x1c
        /*00a2*/ 	.short	(.L_31 - .L_30)


	//   ....[0]....
.L_30:
        /*00a4*/ 	.word	0x00000c90


	//   ....[1]....
        /*00a8*/ 	.word	0x00000ce0


	//----- nvinfo : EIATTR_REQNTID
	.align		4
.L_31:
        /*00ac*/ 	.byte	0x04, 0x10
        /*00ae*/ 	.short	(.L_33 - .L_32)
.L_32:
        /*00b0*/ 	.word	0x00000080
        /*00b4*/ 	.word	0x00000001
        /*00b8*/ 	.word	0x00000001


	//----- nvinfo : EIATTR_CBANK_PARAM_SIZE
	.align		4
.L_33:
        /*00bc*/ 	.byte	0x03, 0x19
        /*00be*/ 	.short	0x0040


	//----- nvinfo : EIATTR_PARAM_CBANK
	.align		4
        /*00c0*/ 	.byte	0x04, 0x0a
        /*00c2*/ 	.short	(.L_35 - .L_34)
	.align		4
.L_34:
        /*00c4*/ 	.word	index@(.nv.constant0.triton_poi_fused__native_batch_norm_legit_no_training_add_relu_16)
        /*00c8*/ 	.short	0x0210
        /*00ca*/ 	.short	0x0040


	//----- nvinfo : EIATTR_SW_WAR
	.align		4
.L_35:
        /*00cc*/ 	.byte	0x04, 0x36
        /*00ce*/ 	.short	(.L_37 - .L_36)
.L_36:
        /*00d0*/ 	.word	0x00000008
.L_37:


//--------------------- .nv.callgraph             --------------------------
	.section	.nv.callgraph,"",@"SHT_CUDA_CALLGRAPH"
	.align	4
	.sectionentsize	8
	.align		4
        /*0000*/ 	.word	0x00000000
	.align		4
        /*0004*/ 	.word	0xffffffff
	.align		4
        /*0008*/ 	.word	0x00000000
	.align		4
        /*000c*/ 	.word	0xfffffffe
	.align		4
        /*0010*/ 	.word	0x00000000
	.align		4
        /*0014*/ 	.word	0xfffffffd
	.align		4
        /*0018*/ 	.word	0x00000000
	.align		4
        /*001c*/ 	.word	0xfffffffc


//--------------------- .nv.constant4             --------------------------
	.section	.nv.constant4,"a",@progbits
	.align	8
	.align		8
.nv.constant4:
        /*0000*/ 	.dword	_$_str
	.align		8
        /*0008*/ 	.dword	_$_str_$_2


//--------------------- .text.triton_poi_fused__native_batch_norm_legit_no_training_add_relu_16 --------------------------
	.section	.text.triton_poi_fused__native_batch_norm_legit_no_training_add_relu_16,"ax",@progbits
	.sectionflags	@"SHF_BARRIERS=1"
	.align	128
        .global         triton_poi_fused__native_batch_norm_legit_no_training_add_relu_16
        .type           triton_poi_fused__native_batch_norm_legit_no_training_add_relu_16,@function
        .size           triton_poi_fused__native_batch_norm_legit_no_training_add_relu_16,(.L_x_1 - triton_poi_fused__native_batch_norm_legit_no_training_add_relu_16)
        .other          triton_poi_fused__native_batch_norm_legit_no_training_add_relu_16,@"STO_CUDA_ENTRY STV_DEFAULT"
triton_poi_fused__native_batch_norm_legit_no_training_add_relu_16:
.text.triton_poi_fused__native_batch_norm_legit_no_training_add_relu_16:
[----:B------:R-:W0:Y:S01]  /*0000*/  LDC R1, c[0x0][0x28] ;  /* 0x00000a00ff017b82 */ /* 0x000e220000000800 */
[----:B------:R-:W1:Y:S07]  /*0010*/  S2R R0, SR_CTAID.X ;  /* 0x0000000000007919 */ /* 0x000e6e0000002500 */
[----:B------:R-:W2:Y:S01]  /*0020*/  LDC.64 R14, c[0x0][0x210] ;  /* 0x00008400ff0e7b82 */ /* 0x000ea20000000a00 */
[----:B------:R-:W-:Y:S02]  /*0030*/  CS2R R28, SRZ ;  /* 0x00000000001c7805 */ /* 0x000fe4000001ff00 */
[----:B------:R-:W-:Y:S01]  /*0040*/  CS2R R30, SRZ ;  /* 0x00000000001e7805 */ /* 0x000fe2000001ff00 */
[----:B------:R-:W3:Y:S01]  /*0050*/  S2R R4, SR_TID.X ;  /* 0x0000000000047919 */ /* 0x000ee20000002100 */
[----:B------:R-:W-:Y:S01]  /*0060*/  ULDC.64 UR6, c[0x0][0x208] ;  /* 0x0000820000067ab9 */ /* 0x000fe20000000a00 */
[----:B------:R-:W4:Y:S02]  /*0070*/  S2R R2, SR_CTAID.Y ;  /* 0x0000000000027919 */ /* 0x000f240000002600 */
[----:B------:R-:W5:Y:S08]  /*0080*/  LDC.64 R12, c[0x0][0x218] ;  /* 0x00008600ff0c7b82 */ /* 0x000f700000000a00 */
[----:B------:R-:W5:Y:S01]  /*0090*/  LDC.64 R18, c[0x0][0x220] ;  /* 0x00008800ff127b82 */ /* 0x000f620000000a00 */
[----:B-1----:R-:W-:-:S02]  /*00a0*/  IMAD.SHL.U32 R0, R0, 0x20, RZ ;  /* 0x0000002000007824 */ /* 0x002fc400078e00ff */
[----:B---3--:R-:W-:Y:S01]  /*00b0*/  IMAD.SHL.U32 R3, R4, 0x4, RZ ;  /* 0x0000000404037824 */ /* 0x008fe200078e00ff */
[----:B------:R-:W-:Y:S01]  /*00c0*/  SHF.R.U32.HI R33, RZ, 0x3, R4 ;  /* 0x00000003ff217819 */ /* 0x000fe20000011604 */
[----:B----4-:R-:W-:-:S03]  /*00d0*/  IMAD.SHL.U32 R2, R2, 0x20, RZ ;  /* 0x0000002002027824 */ /* 0x010fc600078e00ff */
[----:B------:R-:W-:Y:S02]  /*00e0*/  LOP3.LUT R16, R0, 0x1c, R3, 0xf8, !PT ;  /* 0x0000001c00107812 */ /* 0x000fe400078ef803 */
[----:B------:R-:W-:Y:S02]  /*00f0*/  SGXT.U32 R33, R33, 0x4 ;  /* 0x000000042121781a */ /* 0x000fe40000000000 */
[----:B------:R-:W-:Y:S02]  /*0100*/  ISETP.GE.AND P2, PT, R16, 0x200, PT ;  /* 0x000002001000780c */ /* 0x000fe40003f46270 */
[----:B------:R-:W-:Y:S02]  /*0110*/  LOP3.LUT R25, R2, R33, RZ, 0xfc, !PT ;  /* 0x0000002102197212 */ /* 0x000fe400078efcff */
[----:B------:R-:W-:Y:S02]  /*0120*/  LOP3.LUT R9, R2, 0x10, R33, 0xfe, !PT ;  /* 0x0000001002097812 */ /* 0x000fe400078efe21 */
[C---:B------:R-:W-:Y:S01]  /*0130*/  ISETP.LT.AND P1, PT, R25.reuse, 0x100, !P2 ;  /* 0x000001001900780c */ /* 0x040fe20005721270 */
[----:B------:R-:W-:-:S02]  /*0140*/  IMAD R25, R25, 0x200, R16 ;  /* 0x0000020019197824 */ /* 0x000fc400078e0210 */
[----:B------:R-:W-:Y:S02]  /*0150*/  IMAD R24, R9, 0x200, R16 ;  /* 0x0000020009187824 */ /* 0x000fe400078e0210 */
[----:B--2---:R-:W-:-:S04]  /*0160*/  IMAD.WIDE R22, R25, 0x4, R14 ;  /* 0x0000000419167825 */ /* 0x004fc800078e020e */
[----:B-----5:R-:W-:Y:S01]  /*0170*/  IMAD.WIDE R20, R16, 0x4, R12 ;  /* 0x0000000410147825 */ /* 0x020fe200078e020c */
[----:B------:R-:W-:-:S03]  /*0180*/  CS2R R12, SRZ ;  /* 0x00000000000c7805 */ /* 0x000fc6000001ff00 */
[----:B------:R1:W2:Y:S01]  /*0190*/  @P1 LDG.E.EL.128 R28, desc[UR6][R22.64] ;  /* 0x00000006161c1981 */ /* 0x0002a2000c2e1d00 */
[----:B0-----:R-:W-:Y:S01]  /*01a0*/  IMAD.WIDE R18, R16, 0x4, R18 ;  /* 0x0000000410127825 */ /* 0x001fe200078e0212 */
[----:B------:R-:W-:Y:S02]  /*01b0*/  ISETP.LT.AND P0, PT, R9, 0x100, !P2 ;  /* 0x000001000900780c */ /* 0x000fe40005701270 */
[----:B------:R-:W-:Y:S02]  /*01c0*/  CS2R R4, SRZ ;  /* 0x0000000000047805 */ /* 0x000fe4000001ff00 */
[----:B------:R-:W-:Y:S02]  /*01d0*/  CS2R R6, SRZ ;  /* 0x0000000000067805 */ /* 0x000fe4000001ff00 */
[----:B------:R-:W-:Y:S02]  /*01e0*/  CS2R R8, SRZ ;  /* 0x0000000000087805 */ /* 0x000fe4000001ff00 */
[----:B------:R-:W-:Y:S01]  /*01f0*/  CS2R R10, SRZ ;  /* 0x00000000000a7805 */ /* 0x000fe2000001ff00 */
[----:B-1----:R-:W-:Y:S01]  /*0200*/  IMAD.WIDE R22, R24, 0x4, R14 ;  /* 0x0000000418167825 */ /* 0x002fe200078e020e */
[----:B------:R-:W-:-:S04]  /*0210*/  CS2R R14, SRZ ;  /* 0x00000000000e7805 */ /* 0x000fc8000001ff00 */
[----:B------:R-:W3:Y:S04]  /*0220*/  @!P2 LDG.E.EL.128 R8, desc[UR6][R20.64] ;  /* 0x000000061408a981 */ /* 0x000ee8000c2e1d00 */
[----:B------:R0:W3:Y:S04]  /*0230*/  @P0 LDG.E.EL.128 R4, desc[UR6][R22.64] ;  /* 0x0000000616040981 */ /* 0x0000e8000c2e1d00 */
[----:B------:R-:W4:Y:S02]  /*0240*/  @!P2 LDG.E.EL.128 R12, desc[UR6][R18.64] ;  /* 0x00000006120ca981 */ /* 0x000f24000c2e1d00 */
[----:B----4-:R-:W-:Y:S01]  /*0250*/  FADD R26, R13, 9.9999997473787516356e-06 ;  /* 0x3727c5ac0d1a7421 */ /* 0x010fe20000000000 */
[----:B------:R-:W-:-:S03]  /*0260*/  FADD R12, R12, 9.9999997473787516356e-06 ;  /* 0x3727c5ac0c0c7421 */ /* 0x000fc60000000000 */
[----:B0-----:R0:W1:Y:S08]  /*0270*/  MUFU.SQRT R23, R26 ;  /* 0x0000001a00177308 */ /* 0x0010700000002000 */
[----:B------:R-:W4:Y:S01]  /*0280*/  MUFU.SQRT R17, R12 ;  /* 0x0000000c00117308 */ /* 0x000f220000002000 */
[----:B------:R-:W-:Y:S01]  /*0290*/  FADD R15, R15, 9.9999997473787516356e-06 ;  /* 0x3727c5ac0f0f7421 */ /* 0x000fe20000000000 */
[----:B------:R-:W-:Y:S01]  /*02a0*/  FADD R14, R14, 9.9999997473787516356e-06 ;  /* 0x3727c5ac0e0e7421 */ /* 0x000fe20000000000 */
[----:B------:R-:W-:Y:S01]  /*02b0*/  IMAD.MOV.U32 R13, RZ, RZ, 0x3e800000 ;  /* 0x3e800000ff0d7424 */ /* 0x000fe200078e00ff */
[----:B0-----:R-:W0:Y:S01]  /*02c0*/  LDC.64 R26, c[0x0][0x230] ;  /* 0x00008c00ff1a7b82 */ /* 0x001e220000000a00 */
[----:B-1----:R-:W-:-:S03]  /*02d0*/  FSETP.GT.AND P3, PT, R23, 8.50705917302346158658e+37, PT ;  /* 0x7e8000001700780b */ /* 0x002fc60003f64000 */
[----:B------:R-:W1:Y:S01]  /*02e0*/  MUFU.SQRT R18, R15 ;  /* 0x0000000f00127308 */ /* 0x000e620000002000 */
[----:B------:R-:W-:Y:S02]  /*02f0*/  FSETP.GEU.AND P4, PT, R23, 1.175494350822287508e-38, PT ;  /* 0x008000001700780b */ /* 0x000fe40003f8e000 */
[----:B----4-:R-:W-:-:S05]  /*0300*/  FSETP.GT.AND P5, PT, R17, 8.50705917302346158658e+37, PT ;  /* 0x7e8000001100780b */ /* 0x010fca0003fa4000 */
[----:B------:R4:W5:Y:S01]  /*0310*/  MUFU.SQRT R21, R14 ;  /* 0x0000000e00157308 */ /* 0x0009620000002000 */
[----:B------:R-:W-:Y:S02]  /*0320*/  FSETP.GEU.AND P6, PT, R17, 1.175494350822287508e-38, PT ;  /* 0x008000001100780b */ /* 0x000fe40003fce000 */
[----:B------:R-:W-:Y:S01]  /*0330*/  FSEL R19, R13, 1, P5 ;  /* 0x3f8000000d137808 */ /* 0x000fe20002800000 */
[----:B------:R-:W-:Y:S01]  /*0340*/  @P3 FMUL R23, R23, 0.25 ;  /* 0x3e80000017173820 */ /* 0x000fe20000400000 */
[----:B----4-:R-:W-:Y:S02]  /*0350*/  FSEL R14, R13, 1, P3 ;  /* 0x3f8000000d0e7808 */ /* 0x010fe40001800000 */
[----:B-1----:R-:W-:Y:S01]  /*0360*/  FSETP.GT.AND P3, PT, R18, 8.50705917302346158658e+37, PT ;  /* 0x7e8000001200780b */ /* 0x002fe20003f64000 */
[----:B------:R-:W-:Y:S01]  /*0370*/  @P5 FMUL R17, R17, 0.25 ;  /* 0x3e80000011115820 */ /* 0x000fe20000400000 */
[----:B------:R-:W-:Y:S01]  /*0380*/  @!P4 FMUL R23, R23, 16777216 ;  /* 0x4b8000001717c820 */ /* 0x000fe20000400000 */
[----:B-----5:R-:W-:Y:S01]  /*0390*/  FSETP.GT.AND P5, PT, R21, 8.50705917302346158658e+37, PT ;  /* 0x7e8000001500780b */ /* 0x020fe20003fa4000 */
[----:B------:R-:W-:-:S03]  /*03a0*/  @!P4 FMUL R14, R14, 16777216 ;  /* 0x4b8000000e0ec820 */ /* 0x000fc60000400000 */
[----:B------:R-:W-:Y:S01]  /*03b0*/  @!P6 FMUL R17, R17, 16777216 ;  /* 0x4b8000001111e820 */ /* 0x000fe20000400000 */
[----:B------:R-:W-:Y:S01]  /*03c0*/  @!P6 FMUL R19, R19, 16777216 ;  /* 0x4b8000001313e820 */ /* 0x000fe20000400000 */
[C---:B------:R-:W-:Y:S02]  /*03d0*/  FSETP.GEU.AND P4, PT, R18.reuse, 1.175494350822287508e-38, PT ;  /* 0x008000001200780b */ /* 0x040fe40003f8e000 */
[C---:B------:R-:W-:Y:S02]  /*03e0*/  FSETP.GEU.AND P6, PT, R21.reuse, 1.175494350822287508e-38, PT ;  /* 0x008000001500780b */ /* 0x040fe40003fce000 */
[----:B------:R-:W-:Y:S01]  /*03f0*/  @P3 FMUL R18, R18, 0.25 ;  /* 0x3e80000012123820 */ /* 0x000fe20000400000 */
[----:B------:R1:W-:Y:S02]  /*0400*/  MUFU.RCP R20, R17 ;  /* 0x0000001100147308 */ /* 0x0003e40000001000 */
[----:B------:R-:W-:Y:S01]  /*0410*/  @P5 FMUL R21, R21, 0.25 ;  /* 0x3e80000015155820 */ /* 0x000fe20000400000 */
[----:B---3--:R-:W-:-:S05]  /*0420*/  FADD R12, -R11, R7 ;  /* 0x000000070b0c7221 */ /* 0x008fca0000000100 */
[----:B------:R-:W-:Y:S02]  /*0430*/  @!P4 FMUL R18, R18, 16777216 ;  /* 0x4b8000001212c820 */ /* 0x000fe40000400000 */
[----:B------:R-:W-:Y:S01]  /*0440*/  @!P6 FMUL R21, R21, 16777216 ;  /* 0x4b8000001515e820 */ /* 0x000fe20000400000 */
[C---:B-1----:R-:W-:Y:S02]  /*0450*/  FADD R17, -R10.reuse, R6 ;  /* 0x000000060a117221 */ /* 0x042fe40000000100 */
[----:B------:R-:W1:Y:S01]  /*0460*/  LDC.64 R6, c[0x0][0x228] ;  /* 0x00008a00ff067b82 */ /* 0x000e620000000a00 */
[----:B--2---:R-:W-:Y:S01]  /*0470*/  FADD R31, -R11, R31 ;  /* 0x0000001f0b1f7221 */ /* 0x004fe20000000100 */
[----:B------:R-:W-:Y:S01]  /*0480*/  MUFU.RCP R18, R18 ;  /* 0x0000001200127308 */ /* 0x000fe20000001000 */
[----:B------:R-:W-:Y:S01]  /*0490*/  FADD R30, -R10, R30 ;  /* 0x0000001e0a1e7221 */ /* 0x000fe20000000100 */
[----:B------:R-:W-:-:S06]  /*04a0*/  FSEL R10, R13, 1, P5 ;  /* 0x3f8000000d0a7808 */ /* 0x000fcc0002800000 */
[----:B------:R-:W2:Y:S01]  /*04b0*/  MUFU.RCP R11, R21 ;  /* 0x00000015000b7308 */ /* 0x000ea20000001000 */
[----:B------:R-:W-:-:S07]  /*04c0*/  FSEL R13, R13, 1, P3 ;  /* 0x3f8000000d0d7808 */ /* 0x000fce0001800000 */
[----:B------:R-:W3:Y:S01]  /*04d0*/  MUFU.RCP R15, R23 ;  /* 0x00000017000f7308 */ /* 0x000ee20000001000 */
[----:B------:R-:W-:Y:S01]  /*04e0*/  @!P6 FMUL R10, R10, 16777216 ;  /* 0x4b8000000a0ae820 */ /* 0x000fe20000400000 */
[----:B------:R-:W-:Y:S01]  /*04f0*/  @!P4 FMUL R13, R13, 16777216 ;  /* 0x4b8000000d0dc820 */ /* 0x000fe20000400000 */
[C---:B------:R-:W-:Y:S01]  /*0500*/  FADD R22, -R9.reuse, R5 ;  /* 0x0000000509167221 */ /* 0x040fe20000000100 */
[----:B------:R-:W-:Y:S01]  /*0510*/  FADD R29, -R9, R29 ;  /* 0x0000001d091d7221 */ /* 0x000fe20000000100 */
[----:B--2---:R-:W-:Y:S01]  /*0520*/  FMUL R9, R11, R10 ;  /* 0x0000000a0b097220 */ /* 0x004fe20000400000 */
[----:B------:R-:W-:Y:S01]  /*0530*/  FMUL R10, R18, R13 ;  /* 0x0000000d120a7220 */ /* 0x000fe20000400000 */
[----:B------:R-:W-:Y:S02]  /*0540*/  FMUL R5, R20, R19 ;  /* 0x0000001314057220 */ /* 0x000fe40000400000 */
[----:B------:R-:W-:Y:S01]  /*0550*/  FMUL R11, R9, R30 ;  /* 0x0000001e090b7220 */ /* 0x000fe20000400000 */
[C---:B------:R-:W-:Y:S01]  /*0560*/  FMUL R30, R10.reuse, R31 ;  /* 0x0000001f0a1e7220 */ /* 0x040fe20000400000 */
[----:B---3--:R-:W-:Y:S01]  /*0570*/  FMUL R15, R15, R14 ;  /* 0x0000000e0f0f7220 */ /* 0x008fe20000400000 */
[----:B------:R-:W-:Y:S01]  /*0580*/  FMUL R9, R9, R17 ;  /* 0x0000001109097220 */ /* 0x000fe20000400000 */
[----:B------:R-:W-:Y:S01]  /*0590*/  FMUL R10, R10, R12 ;  /* 0x0000000c0a0a7220 */ /* 0x000fe20000400000 */
[----:B-1----:R-:W-:-:S04]  /*05a0*/  IMAD.WIDE R34, R16, 0x4, R6 ;  /* 0x0000000410227825 */ /* 0x002fc800078e0206 */
[C---:B------:R-:W-:Y:S01]  /*05b0*/  FMUL R20, R15.reuse, R29 ;  /* 0x0000001d0f147220 */ /* 0x040fe20000400000 */
[----:B------:R-:W-:Y:S01]  /*05c0*/  FMUL R22, R15, R22 ;  /* 0x000000160f167220 */ /* 0x000fe20000400000 */
[----:B------:R-:W-:Y:S01]  /*05d0*/  CS2R R12, SRZ ;  /* 0x00000000000c7805 */ /* 0x000fe2000001ff00 */
[----:B0-----:R-:W-:Y:S01]  /*05e0*/  IMAD.WIDE R26, R16, 0x4, R26 ;  /* 0x00000004101a7825 */ /* 0x001fe200078e021a */
[----:B------:R-:W-:Y:S02]  /*05f0*/  CS2R R14, SRZ ;  /* 0x00000000000e7805 */ /* 0x000fe4000001ff00 */
[----:B------:R-:W-:Y:S02]  /*0600*/  CS2R R16, SRZ ;  /* 0x0000000000107805 */ /* 0x000fe4000001ff00 */
[----:B------:R-:W-:Y:S01]  /*0610*/  CS2R R18, SRZ ;  /* 0x0000000000127805 */ /* 0x000fe2000001ff00 */
[----:B------:R-:W0:Y:S01]  /*0620*/  LDC.64 R6, c[0x0][0x238] ;  /* 0x00008e00ff067b82 */ /* 0x000e220000000a00 */
[----:B------:R-:W2:Y:S04]  /*0630*/  @!P2 LDG.E.EL.128 R12, desc[UR6][R34.64] ;  /* 0x00000006220ca981 */ /* 0x000ea8000c2e1d00 */
[----:B------:R1:W2:Y:S02]  /*0640*/  @!P2 LDG.E.EL.128 R16, desc[UR6][R26.64] ;  /* 0x000000061a10a981 */ /* 0x0002a4000c2e1d00 */
[----:B-1----:R-:W-:Y:S01]  /*0650*/  CS2R R26, SRZ ;  /* 0x00000000001a7805 */ /* 0x002fe2000001ff00 */
[----:B0-----:R-:W-:-:S04]  /*0660*/  IMAD.WIDE R34, R25, 0x4, R6 ;  /* 0x0000000419227825 */ /* 0x001fc800078e0206 */
[----:B------:R-:W-:Y:S01]  /*0670*/  IMAD.WIDE R6, R24, 0x4, R6 ;  /* 0x0000000418067825 */ /* 0x000fe200078e0206 */
[----:B------:R-:W-:-:S06]  /*0680*/  CS2R R24, SRZ ;  /* 0x0000000000187805 */ /* 0x000fcc000001ff00 */
[----:B------:R0:W3:Y:S01]  /*0690*/  @P0 LDG.E.EL.128 R24, desc[UR6][R6.64] ;  /* 0x0000000606180981 */ /* 0x0000e2000c2e1d00 */
[-CC-:B--2---:R-:W-:Y:S01]  /*06a0*/  FFMA R9, R9, R14.reuse, R18.reuse ;  /* 0x0000000e09097223 */ /* 0x184fe20000000012 */
[----:B------:R-:W-:Y:S01]  /*06b0*/  FFMA R11, R11, R14, R18 ;  /* 0x0000000e0b0b7223 */ /* 0x000fe20000000012 */
[-CC-:B------:R-:W-:Y:S01]  /*06c0*/  FFMA R14, R22, R13.reuse, R17.reuse ;  /* 0x0000000d160e7223 */ /* 0x180fe20000000011 */
[----:B------:R-:W-:Y:S01]  /*06d0*/  FFMA R18, R20, R13, R17 ;  /* 0x0000000d14127223 */ /* 0x000fe20000000011 */
[----:B------:R-:W-:Y:S02]  /*06e0*/  CS2R R20, SRZ ;  /* 0x0000000000147805 */ /* 0x000fe4000001ff00 */
[----:B------:R-:W-:-:S06]  /*06f0*/  CS2R R22, SRZ ;  /* 0x0000000000167805 */ /* 0x000fcc000001ff00 */
[----:B------:R-:W2:Y:S01]  /*0700*/  @P1 LDG.E.EL.128 R20, desc[UR6][R34.64] ;  /* 0x0000000622141981 */ /* 0x000ea2000c2e1d00 */
[----:B------:R-:W1:Y:S01]  /*0710*/  S2R R13, SR_TID.X ;  /* 0x00000000000d7919 */ /* 0x000e620000002100 */
[----:B------:R-:W4:Y:S01]  /*0720*/  S2UR UR5, SR_CgaCtaId ;  /* 0x00000000000579c3 */ /* 0x000f220000008800 */
[----:B------:R-:W-:Y:S01]  /*0730*/  FADD R28, -R8, R28 ;  /* 0x0000001c081c7221 */ /* 0x000fe20000000100 */
[-CC-:B------:R-:W-:Y:S01]  /*0740*/  FFMA R10, R10, R15.reuse, R19.reuse ;  /* 0x0000000f0a0a7223 */ /* 0x180fe20000000013 */
[----:B------:R-:W-:Y:S01]  /*0750*/  FFMA R30, R30, R15, R19 ;  /* 0x0000000f1e1e7223 */ /* 0x000fe20000000013 */
[----:B------:R-:W-:Y:S01]  /*0760*/  FADD R4, -R8, R4 ;  /* 0x0000000408047221 */ /* 0x000fe20000000100 */
[----:B------:R-:W-:Y:S01]  /*0770*/  FMUL R15, R5, R28 ;  /* 0x0000001c050f7220 */ /* 0x000fe20000400000 */
[----:B------:R-:W-:-:S03]  /*0780*/  UMOV UR4, 0x400 ;  /* 0x0000040000047882 */ /* 0x000fc60000000000 */
[----:B------:R-:W-:Y:S01]  /*0790*/  FFMA R15, R15, R12, R16 ;  /* 0x0000000c0f0f7223 */ /* 0x000fe20000000010 */
[----:B------:R-:W-:-:S04]  /*07a0*/  FMUL R5, R5, R4 ;  /* 0x0000000405057220 */ /* 0x000fc80000400000 */
[----:B------:R-:W-:Y:S01]  /*07b0*/  FFMA R5, R5, R12, R16 ;  /* 0x0000000c05057223 */ /* 0x000fe20000000010 */
[----:B----4-:R-:W-:Y:S01]  /*07c0*/  UPRMT UR4, UR5, 0x654, UR4 ;  /* 0x0000065405047896 */ /* 0x010fe20008000004 */
[----:B-1----:R-:W-:-:S05]  /*07d0*/  IMAD.SHL.U32 R8, R13, 0x80, RZ ;  /* 0x000000800d087824 */ /* 0x002fca00078e00ff */
[----:B------:R-:W-:-:S04]  /*07e0*/  LOP3.LUT R8, R8, 0x380, RZ, 0xc0, !PT ;  /* 0x0000038008087812 */ /* 0x000fc800078ec0ff */
[C---:B0-----:R-:W-:Y:S02]  /*07f0*/  LOP3.LUT R6, R8.reuse, 0x20, RZ, 0xfc, !PT ;  /* 0x0000002008067812 */ /* 0x041fe400078efcff */
[C---:B------:R-:W-:Y:S02]  /*0800*/  LOP3.LUT R7, R8.reuse, 0x40, RZ, 0xfc, !PT ;  /* 0x0000004008077812 */ /* 0x040fe400078efcff */
[----:B------:R-:W-:Y:S02]  /*0810*/  LOP3.LUT R17, R8, R33, RZ, 0xfc, !PT ;  /* 0x0000002108117212 */ /* 0x000fe400078efcff */
[----:B------:R-:W-:Y:S02]  /*0820*/  LEA.HI R6, R6, UR4, RZ, 0x1f ;  /* 0x0000000406067c11 */ /* 0x000fe4000f8ff8ff */
[----:B------:R-:W-:Y:S01]  /*0830*/  LEA.HI R28, R7, UR4, RZ, 0x1f ;  /* 0x00000004071c7c11 */ /* 0x000fe2000f8ff8ff */
[----:B------:R-:W-:-:S05]  /*0840*/  IMAD.SHL.U32 R13, R13, 0x2, RZ ;  /* 0x000000020d0d7824 */ /* 0x000fca00078e00ff */
[----:B------:R-:W-:Y:S02]  /*0850*/  LOP3.LUT R13, R13, 0xf0, RZ, 0xc0, !PT ;  /* 0x000000f00d0d7812 */ /* 0x000fe400078ec0ff */
[C---:B--2---:R-:W-:Y:S01]  /*0860*/  FSETP.GEU.AND P3, PT, R15.reuse, -R20, PT ;  /* 0x800000140f00720b */ /* 0x044fe20003f6e000 */
[----:B------:R-:W-:Y:S01]  /*0870*/  FADD R20, R15, R20 ;  /* 0x000000140f147221 */ /* 0x000fe20000000000 */
[C---:B------:R-:W-:Y:S01]  /*0880*/  FSETP.GEU.AND P2, PT, R18.reuse, -R21, PT ;  /* 0x800000151200720b */ /* 0x040fe20003f4e000 */
[----:B------:R-:W-:Y:S01]  /*0890*/  FADD R18, R18, R21 ;  /* 0x0000001512127221 */ /* 0x000fe20000000000 */
[C---:B------:R-:W-:Y:S01]  /*08a0*/  FSETP.GEU.AND P1, PT, R11.reuse, -R22, PT ;  /* 0x800000160b00720b */ /* 0x040fe20003f2e000 */
[----:B------:R-:W-:Y:S01]  /*08b0*/  FADD R22, R11, R22 ;  /* 0x000000160b167221 */ /* 0x000fe20000000000 */
[----:B------:R-:W-:Y:S02]  /*08c0*/  LOP3.LUT R11, R8, 0x60, RZ, 0xfc, !PT ;  /* 0x00000060080b7812 */ /* 0x000fe400078efcff */
[C---:B------:R-:W-:Y:S01]  /*08d0*/  FSETP.GEU.AND P0, PT, R30.reuse, -R23, PT ;  /* 0x800000171e00720b */ /* 0x040fe20003f0e000 */
[----:B------:R-:W-:Y:S01]  /*08e0*/  FADD R23, R30, R23 ;  /* 0x000000171e177221 */ /* 0x000fe20000000000 */
[----:B------:R-:W-:-:S02]  /*08f0*/  LEA.HI R8, R8, UR4, RZ, 0x1f ;  /* 0x0000000408087c11 */ /* 0x000fc4000f8ff8ff */
[----:B------:R-:W-:Y:S02]  /*0900*/  FSEL R20, R20, RZ, P3 ;  /* 0x000000ff14147208 */ /* 0x000fe40001800000 */
[----:B------:R-:W-:Y:S02]  /*0910*/  LEA.HI R32, R11, UR4, RZ, 0x1f ;  /* 0x000000040b207c11 */ /* 0x000fe4000f8ff8ff */
[----:B------:R-:W-:Y:S02]  /*0920*/  FSEL R7, R18, RZ, P2 ;  /* 0x000000ff12077208 */ /* 0x000fe40001000000 */
[C---:B---3--:R-:W-:Y:S01]  /*0930*/  FSETP.GEU.AND P3, PT, R5.reuse, -R24, PT ;  /* 0x800000180500720b */ /* 0x048fe20003f6e000 */
[----:B------:R-:W-:Y:S01]  /*0940*/  FADD R5, R5, R24 ;  /* 0x0000001805057221 */ /* 0x000fe20000000000 */
[----:B------:R-:W-:Y:S01]  /*0950*/  FSEL R22, R22, RZ, P1 ;  /* 0x000000ff16167208 */ /* 0x000fe20000800000 */
[----:B------:R-:W-:Y:S01]  /*0960*/  IMAD R11, R17, 0x4, R8 ;  /* 0x00000004110b7824 */ /* 0x000fe200078e0208 */
[C---:B------:R-:W-:Y:S01]  /*0970*/  FSETP.GEU.AND P2, PT, R14.reuse, -R25, PT ;  /* 0x800000190e00720b */ /* 0x040fe20003f4e000 */
[----:B------:R-:W-:Y:S01]  /*0980*/  FADD R14, R14, R25 ;  /* 0x000000190e0e7221 */ /* 0x000fe20000000000 */
[----:B------:R-:W-:Y:S01]  /*0990*/  FSEL R4, R23, RZ, P0 ;  /* 0x000000ff17047208 */ /* 0x000fe20000000000 */
[----:B------:R-:W-:Y:S01]  /*09a0*/  IMAD R8, R17, 0x4, R6 ;  /* 0x0000000411087824 */ /* 0x000fe200078e0206 */
[C---:B------:R-:W-:Y:S01]  /*09b0*/  FSETP.GEU.AND P1, PT, R9.reuse, -R26, PT ;  /* 0x8000001a0900720b */ /* 0x040fe20003f2e000 */
[----:B------:R-:W-:Y:S01]  /*09c0*/  FADD R26, R9, R26 ;  /* 0x0000001a091a7221 */ /* 0x000fe20000000000 */
[C---:B------:R-:W-:Y:S01]  /*09d0*/  FSETP.GEU.AND P0, PT, R10.reuse, -R27, PT ;  /* 0x8000001b0a00720b */ /* 0x040fe20003f0e000 */
[----:B------:R-:W-:Y:S01]  /*09e0*/  FADD R10, R10, R27 ;  /* 0x0000001b0a0a7221 */ /* 0x000fe20000000000 */
[C---:B------:R-:W-:Y:S01]  /*09f0*/  LEA R15, R17.reuse, R28, 0x2 ;  /* 0x0000001c110f7211 */ /* 0x040fe200078e10ff */
[----:B------:R-:W-:Y:S01]  /*0a00*/  IMAD R17, R17, 0x4, R32 ;  /* 0x0000000411117824 */ /* 0x000fe200078e0220 */
[----:B------:R-:W-:Y:S01]  /*0a10*/  FSEL R12, R5, RZ, P3 ;  /* 0x000000ff050c7208 */ /* 0x000fe20001800000 */
[----:B------:R-:W-:Y:S01]  /*0a20*/  STS [R11], R20 ;  /* 0x000000140b007388 */ /* 0x000fe20000000800 */
[----:B------:R-:W-:-:S02]  /*0a30*/  FSEL R19, R14, RZ, P2 ;  /* 0x000000ff0e137208 */ /* 0x000fc40001000000 */
[----:B------:R-:W-:Y:S01]  /*0a40*/  FSEL R26, R26, RZ, P1 ;  /* 0x000000ff1a1a7208 */ /* 0x000fe20000800000 */
[----:B------:R-:W-:Y:S01]  /*0a50*/  STS [R8+0x80], R7 ;  /* 0x0000800708007388 */ /* 0x000fe20000000800 */
[----:B------:R-:W-:-:S03]  /*0a60*/  FSEL R14, R10, RZ, P0 ;  /* 0x000000ff0a0e7208 */ /* 0x000fc60000000000 */
[----:B------:R-:W-:Y:S04]  /*0a70*/  STS [R15+0x100], R22 ;  /* 0x000100160f007388 */ /* 0x000fe80000000800 */
[----:B------:R0:W-:Y:S04]  /*0a80*/  STS [R17+0x180], R4 ;  /* 0x0001800411007388 */ /* 0x0001e80000000800 */
[----:B------:R1:W-:Y:S04]  /*0a90*/  STS [R11+0x40], R12 ;  /* 0x0000400c0b007388 */ /* 0x0003e80000000800 */
[----:B------:R2:W-:Y:S04]  /*0aa0*/  STS [R8+0xc0], R19 ;  /* 0x0000c01308007388 */ /* 0x0005e80000000800 */
[----:B------:R-:W-:Y:S04]  /*0ab0*/  STS [R15+0x140], R26 ;  /* 0x0001401a0f007388 */ /* 0x000fe80000000800 */
[----:B------:R-:W-:Y:S01]  /*0ac0*/  STS [R17+0x1c0], R14 ;  /* 0x0001c00e11007388 */ /* 0x000fe20000000800 */
[----:B------:R-:W-:Y:S01]  /*0ad0*/  LOP3.LUT R9, R3, 0x1fc, RZ, 0xc0, !PT ;  /* 0x000001fc03097812 */ /* 0x000fe200078ec0ff */
[----:B0-----:R-:W-:-:S04]  /*0ae0*/  VIADD R4, R13, UR4 ;  /* 0x000000040d047c36 */ /* 0x001fc80008000000 */
[----:B------:R-:W-:Y:S01]  /*0af0*/  IMAD R4, R9, 0x4, R4 ;  /* 0x0000000409047824 */ /* 0x000fe200078e0204 */
[----:B------:R-:W-:Y:S01]  /*0b00*/  BAR.SYNC.DEFER_BLOCKING 0x0 ;  /* 0x0000000000007b1d */ /* 0x000fe20000010000 */
[----:B------:R-:W-:-:S04]  /*0b10*/  LOP3.LUT R10, R2, 0x1c, R3, 0xf8, !PT ;  /* 0x0000001c020a7812 */ /* 0x000fc800078ef803 */
[----:B------:R-:W-:-:S03]  /*0b20*/  SHF.R.S32.HI R13, RZ, 0x1f, R10 ;  /* 0x0000001fff0d7819 */ /* 0x000fc6000001140a */
[----:B------:R-:W0:Y:S01]  /*0b30*/  LDC.64 R2, c[0x0][0x240] ;  /* 0x00009000ff027b82 */ /* 0x000e220000000a00 */
[----:B------:R-:W-:Y:S02]  /*0b40*/  SHF.R.S32.HI R21, RZ, 0x1f, R10 ;  /* 0x0000001fff157819 */ /* 0x000fe4000001140a */
[-C--:B------:R-:W-:Y:S01]  /*0b50*/  LEA.HI R13, R13, R10.reuse, RZ, 0x6 ;  /* 0x0000000a0d0d7211 */ /* 0x080fe200078f30ff */
[----:B------:R-:W3:Y:S04]  /*0b60*/  LDS.128 R4, [R4] ;  /* 0x0000000004047984 */ /* 0x000ee80000000c00 */
[----:B------:R-:W-:Y:S01]  /*0b70*/  IMAD.SHL.U32 R13, R13, 0x200, RZ ;  /* 0x000002000d0d7824 */ /* 0x000fe200078e00ff */
[----:B------:R-:W-:Y:S02]  /*0b80*/  LEA.HI R21, R21, R10, RZ, 0x6 ;  /* 0x0000000a15157211 */ /* 0x000fe400078f30ff */
[----:B-1----:R-:W-:-:S02]  /*0b90*/  LOP3.LUT R11, R9, 0x200, RZ, 0xfc, !PT ;  /* 0x00000200090b7812 */ /* 0x002fc400078efcff */
[----:B------:R-:W-:Y:S02]  /*0ba0*/  LOP3.LUT R21, R21, 0xffffffc0, RZ, 0xc0, !PT ;  /* 0xffffffc015157812 */ /* 0x000fe400078ec0ff */
[----:B------:R-:W-:Y:S02]  /*0bb0*/  LOP3.LUT R13, R13, 0xffff8000, RZ, 0xc0, !PT ;  /* 0xffff80000d0d7812 */ /* 0x000fe400078ec0ff */
[----:B------:R-:W-:Y:S02]  /*0bc0*/  ISETP.GE.AND P0, PT, R10, 0x100, PT ;  /* 0x000001000a00780c */ /* 0x000fe40003f06270 */
[----:B--2---:R-:W-:Y:S02]  /*0bd0*/  LOP3.LUT R8, R0, R33, RZ, 0xfc, !PT ;  /* 0x0000002100087212 */ /* 0x004fe400078efcff */
[----:B------:R-:W-:Y:S02]  /*0be0*/  LOP3.LUT R0, R0, 0x10, R33, 0xfe, !PT ;  /* 0x0000001000007812 */ /* 0x000fe400078efe21 */
[----:B------:R-:W-:-:S02]  /*0bf0*/  SHF.R.U32.HI R11, RZ, 0x1, R11 ;  /* 0x00000001ff0b7819 */ /* 0x000fc4000001160b */
[----:B------:R-:W-:Y:S02]  /*0c00*/  IADD3 R13, R13, R10, -R21 ;  /* 0x0000000a0d0d7210 */ /* 0x000fe40007ffe815 */
[----:B------:R-:W-:Y:S02]  /*0c10*/  ISETP.LT.AND P1, PT, R8, 0x200, !P0 ;  /* 0x000002000800780c */ /* 0x000fe40004721270 */
[----:B------:R-:W-:Y:S02]  /*0c20*/  ISETP.LT.AND P0, PT, R0, 0x200, !P0 ;  /* 0x000002000000780c */ /* 0x000fe40004701270 */
[----:B------:R-:W-:Y:S02]  /*0c30*/  LOP3.LUT R10, R11, 0x1f0, RZ, 0xc0, !PT ;  /* 0x000001f00b0a7812 */ /* 0x000fe400078ec0ff */
[----:B------:R-:W-:-:S03]  /*0c40*/  LEA R11, R8, R13, 0x6 ;  /* 0x0000000d080b7211 */ /* 0x000fc600078e30ff */
[----:B------:R-:W-:Y:S02]  /*0c50*/  VIADD R8, R10, UR4 ;  /* 0x000000040a087c36 */ /* 0x000fe40008000000 */
[----:B0-----:R-:W-:-:S04]  /*0c60*/  IMAD.WIDE R10, R11, 0x4, R2 ;  /* 0x000000040b0a7825 */ /* 0x001fc800078e0202 */
[----:B------:R-:W-:Y:S01]  /*0c70*/  IMAD R8, R9, 0x4, R8 ;  /* 0x0000000409087824 */ /* 0x000fe200078e0208 */
[----:B---3--:R0:W-:Y:S02]  /*0c80*/  @P1 STG.E.128 desc[UR6][R10.64], R4 ;  /* 0x000000040a001986 */ /* 0x0081e4000c101d06 */
[----:B0-----:R-:W-:Y:S05]  /*0c90*/  @!P0 EXIT ;  /* 0x000000000000894d */ /* 0x001fea0003800000 */
[----:B0-----:R-:W0:Y:S01]  /*0ca0*/  LDS.128 R8, [R8+0x800] ;  /* 0x0008000008087984 */ /* 0x001e220000000c00 */
[----:B------:R-:W-:-:S04]  /*0cb0*/  IMAD R13, R0, 0x40, R13 ;  /* 0x00000040000d7824 */ /* 0x000fc800078e020d */
[----:B------:R-:W-:-:S05]  /*0cc0*/  IMAD.WIDE R2, R13, 0x4, R2 ;  /* 0x000000040d027825 */ /* 0x000fca00078e0202 */
[----:B0-----:R-:W-:Y:S01]  /*0cd0*/  STG.E.128 desc[UR6][R2.64], R8 ;  /* 0x0000000802007986 */ /* 0x001fe2000c101d06 */
[----:B------:R-:W-:Y:S05]  /*0ce0*/  EXIT ;  /* 0x000000000000794d */ /* 0x000fea0003800000 */
.L_x_0:
[----:B------:R-:W-:-:S00]  /*0cf0*/  BRA `(.L_x_0) ;  /* 0xfffffffc00fc7947 */ /* 0x000fc0000383ffff */
[----:B------:R-:W-:-:S00]  /*0d00*/  NOP ;  /* 0x0000000000007918 */ /* 0x000fc00000000000 */
[----:B------:R-:W-:-:S00]  /*0d10*/  NOP ;  /* 0x0000000000007918 */ /* 0x000fc00000000000 */
[----:B------:R-:W-:-:S00]  /*0d20*/  NOP ;  /* 0x0000000000007918 */ /* 0x000fc00000000000 */
[----:B------:R-:W-:-:S00]  /*0d30*/  NOP ;  /* 0x0000000000007918 */ /* 0x000fc00000000000 */
[----:B------:R-:W-:-:S00]  /*0d40*/  NOP ;  /* 0x0000000000007918 */ /* 0x000fc00000000000 */
[----:B------:R-:W-:-:S00]  /*0d50*/  NOP ;  /* 0x0000000000007918 */ /* 0x000fc00000000000 */
[----:B------:R-:W-:-:S00]  /*0d60*/  NOP ;  /* 0x0000000000007918 */ /* 0x000fc00000000000 */
[----:B------:R-:W-:-:S00]  /*0d70*/  NOP ;  /* 0x0000000000007918 */ /* 0x000fc00000000000 */
.L_x_1:


//--------------------- .nv.global.init           --------------------------
	.section	.nv.global.init,"aw",@progbits
.nv.global.init:
	.type		_$_str,@object
	.size		_$_str,(_$_str_$_2 - _$_str)
_$_str:
        /*0000*/ 	.byte	0x5f, 0x5f, 0x43, 0x55, 0x44, 0x41, 0x5f, 0x46, 0x54, 0x5a, 0x00
	.type		_$_str_$_2,@object
	.size		_$_str_$_2,(.L_1 - _$_str_$_2)
_$_str_$_2:
        /*000b*/ 	.byte	0x5f, 0x5f, 0x43, 0x55, 0x44, 0x41, 0x5f, 0x50, 0x52, 0x45, 0x43, 0x5f, 0x53, 0x51, 0x52, 0x54
        /*001b*/ 	.byte	0x00
.L_1:


//--------------------- .nv.shared.triton_poi_fused__native_batch_norm_legit_no_training_add_relu_16 --------------------------
	.section	.nv.shared.triton_poi_fused__native_batch_norm_legit_no_training_add_relu_16,"aw",@nobits
	.sectionflags	@""
	.align	16
	.zero		1024


//--------------------- .nv.constant0.triton_poi_fused__native_batch_norm_legit_no_training_add_relu_16 --------------------------
	.section	.nv.constant0.triton_poi_fused__native_batch_norm_legit_no_training_add_relu_16,"a",@progbits
	.sectionflags	@""
	.align	4
.nv.constant0.triton_poi_fused__native_batch_norm_legit_no_training_add_relu_16:
	.zero		592
